	.headerflags	@"EF_CUDA_TEXMODE_UNIFIED EF_CUDA_64BIT_ADDRESS EF_CUDA_ACCELERATORS EF_CUDA_SM90 EF_CUDA_VIRTUAL_SM(EF_CUDA_SM90)"
	.elftype	@"ET_EXEC"


//--------------------- .nv.info                  --------------------------
	.section	.nv.info,"",@"SHT_CUDA_INFO"
	.align	4


	//----- nvinfo : EIATTR_REGCOUNT
	.align		4
        /*0000*/ 	.byte	0x04, 0x2f
        /*0002*/ 	.short	(.L_3 - .L_2)
	.align		4
.L_2:
        /*0004*/ 	.word	index@(triton_poi_fused__native_batch_norm_legit_no_training_55)
        /*0008*/ 	.word	0x00000014


	//----- nvinfo : EIATTR_MIN_STACK_SIZE
	.align		4
.L_3:
        /*000c*/ 	.byte	0x04, 0x12
        /*000e*/ 	.short	(.L_5 - .L_4)
	.align		4
.L_4:
        /*0010*/ 	.word	index@(triton_poi_fused__native_batch_norm_legit_no_training_55)
        /*0014*/ 	.word	0x00000000


	//----- nvinfo : EIATTR_FRAME_SIZE
	.align		4
.L_5:
        /*0018*/ 	.byte	0x04, 0x11
        /*001a*/ 	.short	(.L_7 - .L_6)
	.align		4
.L_6:
        /*001c*/ 	.word	index@(triton_poi_fused__native_batch_norm_legit_no_training_55)
        /*0020*/ 	.word	0x00000000


	//----- nvinfo : EIATTR_MIN_STACK_SIZE
	.align		4
.L_7:
        /*0024*/ 	.byte	0x04, 0x12
        /*0026*/ 	.short	(.L_9 - .L_8)
	.align		4
.L_8:
        /*0028*/ 	.word	index@(triton_poi_fused__native_batch_norm_legit_no_training_55)
        /*002c*/ 	.word	0x00000000
.L_9:


//--------------------- .nv.info.triton_poi_fused__native_batch_norm_legit_no_training_55 --------------------------
	.section	.nv.info.triton_poi_fused__native_batch_norm_legit_no_training_55,"",@"SHT_CUDA_INFO"
	.sectionflags	@""
	.align	4


	//----- nvinfo : EIATTR_CUDA_API_VERSION
	.align		4
        /*0000*/ 	.byte	0x04, 0x37
        /*0002*/ 	.short	(.L_11 - .L_10)
.L_10:
        /*0004*/ 	.word	0x0000007c


	//----- nvinfo : EIATTR_KPARAM_INFO
	.align		4
.L_11:
        /*0008*/ 	.byte	0x04, 0x17
        /*000a*/ 	.short	(.L_13 - .L_12)
.L_12:
        /*000c*/ 	.word	0x00000000
        /*0010*/ 	.short	0x0006
        /*0012*/ 	.short	0x0030
        /*0014*/ 	.byte	0x00, 0xf0, 0x11, 0x00


	//----- nvinfo : EIATTR_KPARAM_INFO
	.align		4
.L_13:
        /*0018*/ 	.byte	0x04, 0x17
        /*001a*/ 	.short	(.L_15 - .L_14)
.L_14:
        /*001c*/ 	.word	0x00000000
        /*0020*/ 	.short	0x0005
        /*0022*/ 	.short	0x0028
        /*0024*/ 	.byte	0x00, 0xf4, 0x21, 0x00


	//----- nvinfo : EIATTR_KPARAM_INFO
	.align		4
.L_15:
        /*0028*/ 	.byte	0x04, 0x17
        /*002a*/ 	.short	(.L_17 - .L_16)
.L_16:
        /*002c*/ 	.word	0x00000000
        /*0030*/ 	.short	0x0004
        /*0032*/ 	.short	0x0020
        /*0034*/ 	.byte	0x00, 0xf4, 0x21, 0x00


	//----- nvinfo : EIATTR_KPARAM_INFO
	.align		4
.L_17:
        /*0038*/ 	.byte	0x04, 0x17
        /*003a*/ 	.short	(.L_19 - .L_18)
.L_18:
        /*003c*/ 	.word	0x00000000
        /*0040*/ 	.short	0x0003
        /*0042*/ 	.short	0x0018
        /*0044*/ 	.byte	0x00, 0xf4, 0x21, 0x00


	//----- nvinfo : EIATTR_KPARAM_INFO
	.align		4
.L_19:
        /*0048*/ 	.byte	0x04, 0x17
        /*004a*/ 	.short	(.L_21 - .L_20)
.L_20:
        /*004c*/ 	.word	0x00000000
        /*0050*/ 	.short	0x0002
        /*0052*/ 	.short	0x0010
        /*0054*/ 	.byte	0x00, 0xf4, 0x21, 0x00


	//----- nvinfo : EIATTR_KPARAM_INFO
	.align		4
.L_21:
        /*0058*/ 	.byte	0x04, 0x17
        /*005a*/ 	.short	(.L_23 - .L_22)
.L_22:
        /*005c*/ 	.word	0x00000000
        /*0060*/ 	.short	0x0001
        /*0062*/ 	.short	0x0008
        /*0064*/ 	.byte	0x00, 0xf4, 0x21, 0x00


	//----- nvinfo : EIATTR_KPARAM_INFO
	.align		4
.L_23:
        /*0068*/ 	.byte	0x04, 0x17
        /*006a*/ 	.short	(.L_25 - .L_24)
.L_24:
        /*006c*/ 	.word	0x00000000
        /*0070*/ 	.short	0x0000
        /*0072*/ 	.short	0x0000
        /*0074*/ 	.byte	0x00, 0xf4, 0x21, 0x00


	//----- nvinfo : EIATTR_SPARSE_MMA_MASK
	.align		4
.L_25:
        /*0078*/ 	.byte	0x03, 0x50
        /*007a*/ 	.short	0x0000


	//----- nvinfo : EIATTR_MAXREG_COUNT
	.align		4
        /*007c*/ 	.byte	0x03, 0x1b
        /*007e*/ 	.short	0x00ff


	//----- nvinfo : EIATTR_EXIT_INSTR_OFFSETS
	.align		4
        /*0080*/ 	.byte	0x04, 0x1c
        /*0082*/ 	.short	(.L_27 - .L_26)


	//   ....[0]....
.L_26:
        /*0084*/ 	.word	0x00000390


	//----- nvinfo : EIATTR_REQNTID
	.align		4
.L_27:
        /*0088*/ 	.byte	0x04, 0x10
        /*008a*/ 	.short	(.L_29 - .L_28)
.L_28:
        /*008c*/ 	.word	0x00000080
        /*0090*/ 	.word	0x00000001
        /*0094*/ 	.word	0x00000001


	//----- nvinfo : EIATTR_CBANK_PARAM_SIZE
	.align		4
.L_29:
        /*0098*/ 	.byte	0x03, 0x19
        /*009a*/ 	.short	0x0034


	//----- nvinfo : EIATTR_PARAM_CBANK
	.align		4
        /*009c*/ 	.byte	0x04, 0x0a
        /*009e*/ 	.short	(.L_31 - .L_30)
	.align		4
.L_30:
        /*00a0*/ 	.word	index@(.nv.constant0.triton_poi_fused__native_batch_norm_legit_no_training_55)
        /*00a4*/ 	.short	0x0210
        /*00a6*/ 	.short	0x0034


	//----- nvinfo : EIATTR_SW_WAR
	.align		4
.L_31:
        /*00a8*/ 	.byte	0x04, 0x36
        /*00aa*/ 	.short	(.L_33 - .L_32)
.L_32:
        /*00ac*/ 	.word	0x00000008
.L_33:


//--------------------- .nv.callgraph             --------------------------
	.section	.nv.callgraph,"",@"SHT_CUDA_CALLGRAPH"
	.align	4
	.sectionentsize	8
	.align		4
        /*0000*/ 	.word	0x00000000
	.align		4
        /*0004*/ 	.word	0xffffffff
	.align		4
        /*0008*/ 	.word	0x00000000
	.align		4
        /*000c*/ 	.word	0xfffffffe
	.align		4
        /*0010*/ 	.word	0x00000000
	.align		4
        /*0014*/ 	.word	0xfffffffd
	.align		4
        /*0018*/ 	.word	0x00000000
	.align		4
        /*001c*/ 	.word	0xfffffffc


//--------------------- .nv.constant4             --------------------------
	.section	.nv.constant4,"a",@progbits
	.align	8
	.align		8
.nv.constant4:
        /*0000*/ 	.dword	_$_str
	.align		8
        /*0008*/ 	.dword	_$_str_$_2


//--------------------- .text.triton_poi_fused__native_batch_norm_legit_no_training_55 --------------------------
	.section	.text.triton_poi_fused__native_batch_norm_legit_no_training_55,"ax",@progbits
	.align	128
        .global         triton_poi_fused__native_batch_norm_legit_no_training_55
        .type           triton_poi_fused__native_batch_norm_legit_no_training_55,@function
        .size           triton_poi_fused__native_batch_norm_legit_no_training_55,(.L_x_1 - triton_poi_fused__native_batch_norm_legit_no_training_55)
        .other          triton_poi_fused__native_batch_norm_legit_no_training_55,@"STO_CUDA_ENTRY STV_DEFAULT"
triton_poi_fused__native_batch_norm_legit_no_training_55:
.text.triton_poi_fused__native_batch_norm_legit_no_training_55:
[----:B------:R-:W-:Y:S01]  /*0000*/  LDC R1, c[0x0][0x28] ;  /* 0x00000a00ff017b82 */ /* 0x000fe20000000800 */
[----:B------:R-:W1:Y:S01]  /*0010*/  S2R R0, SR_TID.X ;  /* 0x0000000000007919 */ /* 0x000e620000002100 */
[----:B------:R-:W-:-:S06]  /*0020*/  HFMA2.MMA R2, -RZ, RZ, 0, 0 ;  /* 0x00000000ff027435 */ /* 0x000fcc00000001ff */
[----:B------:R-:W2:Y:S01]  /*0030*/  LDC.64 R4, c[0x0][0x220] ;  /* 0x00008800ff047b82 */ /* 0x000ea20000000a00 */
[----:B------:R-:W-:Y:S01]  /*0040*/  ULDC.64 UR4, c[0x0][0x208] ;  /* 0x0000820000047ab9 */ /* 0x000fe20000000a00 */
[----:B------:R-:W3:Y:S06]  /*0050*/  S2R R3, SR_CTAID.X ;  /* 0x0000000000037919 */ /* 0x000eec0000002500 */
[----:B------:R-:W4:Y:S08]  /*0060*/  LDC.64 R8, c[0x0][0x218] ;  /* 0x00008600ff087b82 */ /* 0x000f300000000a00 */
[----:B------:R-:W5:Y:S08]  /*0070*/  LDC.64 R10, c[0x0][0x228] ;  /* 0x00008a00ff0a7b82 */ /* 0x000f700000000a00 */
[----:B------:R-:W5:Y:S01]  /*0080*/  LDC.64 R12, c[0x0][0x230] ;  /* 0x00008c00ff0c7b82 */ /* 0x000f620000000a00 */
[----:B-1----:R-:W-:-:S04]  /*0090*/  SHF.L.U32 R0, R0, 0x1, RZ ;  /* 0x0000000100007819 */ /* 0x002fc800000006ff */
[----:B------:R-:W-:-:S04]  /*00a0*/  LOP3.LUT R0, R0, 0xfe, RZ, 0xc0, !PT ;  /* 0x000000fe00007812 */ /* 0x000fc800078ec0ff */
[----:B---3--:R-:W-:-:S05]  /*00b0*/  LEA R3, R3, R0, 0x8 ;  /* 0x0000000003037211 */ /* 0x008fca00078e40ff */
[----:B------:R-:W-:-:S05]  /*00c0*/  IMAD.HI R0, R3, -0x6db6db6d, R2 ;  /* 0x9249249303007827 */ /* 0x000fca00078e0202 */
[----:B------:R-:W-:-:S04]  /*00d0*/  SHF.R.U32.HI R7, RZ, 0x1f, R0 ;  /* 0x0000001fff077819 */ /* 0x000fc80000011600 */
[----:B------:R-:W-:-:S05]  /*00e0*/  LEA.HI.SX32 R7, R0, R7, 0x16 ;  /* 0x0000000700077211 */ /* 0x000fca00078fb2ff */
[----:B------:R-:W-:Y:S02]  /*00f0*/  IMAD R15, R7, -0x700, R3 ;  /* 0xfffff900070f7824 */ /* 0x000fe400078e0203 */
[----:B------:R-:W1:Y:S02]  /*0100*/  LDC.64 R6, c[0x0][0x210] ;  /* 0x00008400ff067b82 */ /* 0x000e640000000a00 */
[----:B--2---:R-:W-:-:S06]  /*0110*/  IMAD.WIDE R4, R15, 0x4, R4 ;  /* 0x000000040f047825 */ /* 0x004fcc00078e0204 */
[----:B------:R-:W2:Y:S01]  /*0120*/  LDG.E.EL.64 R4, desc[UR4][R4.64] ;  /* 0x0000000404047981 */ /* 0x000ea2000c2e1b00 */
[----:B----4-:R-:W-:-:S04]  /*0130*/  IMAD.WIDE R8, R15, 0x4, R8 ;  /* 0x000000040f087825 */ /* 0x010fc800078e0208 */
[C---:B-----5:R-:W-:Y:S02]  /*0140*/  IMAD.WIDE R10, R15.reuse, 0x4, R10 ;  /* 0x000000040f0a7825 */ /* 0x060fe400078e020a */
[----:B------:R-:W3:Y:S02]  /*0150*/  LDG.E.EL.64 R8, desc[UR4][R8.64] ;  /* 0x0000000408087981 */ /* 0x000ee4000c2e1b00 */
[----:B0-----:R-:W-:Y:S02]  /*0160*/  IMAD.WIDE R12, R15, 0x4, R12 ;  /* 0x000000040f0c7825 */ /* 0x001fe400078e020c */
[----:B------:R-:W4:Y:S04]  /*0170*/  LDG.E.EL.64 R10, desc[UR4][R10.64] ;  /* 0x000000040a0a7981 */ /* 0x000f28000c2e1b00 */
[----:B------:R-:W4:Y:S01]  /*0180*/  LDG.E.EL.64 R12, desc[UR4][R12.64] ;  /* 0x000000040c0c7981 */ /* 0x000f22000c2e1b00 */
[----:B-1----:R-:W-:-:S06]  /*0190*/  IMAD.WIDE R6, R3, 0x4, R6 ;  /* 0x0000000403067825 */ /* 0x002fcc00078e0206 */
[----:B------:R-:W3:Y:S01]  /*01a0*/  LDG.E.64 R6, desc[UR4][R6.64] ;  /* 0x0000000406067981 */ /* 0x000ee2000c1e1b00 */
[----:B------:R-:W-:Y:S01]  /*01b0*/  MOV R17, 0x3e800000 ;  /* 0x3e80000000117802 */ /* 0x000fe20000000f00 */
[----:B--2---:R-:W-:Y:S01]  /*01c0*/  FADD R4, R4, 9.9999997473787516356e-06 ;  /* 0x3727c5ac04047421 */ /* 0x004fe20000000000 */
[----:B------:R-:W-:-:S03]  /*01d0*/  FADD R0, R5, 9.9999997473787516356e-06 ;  /* 0x3727c5ac05007421 */ /* 0x000fc60000000000 */
[----:B------:R0:W1:Y:S08]  /*01e0*/  MUFU.SQRT R2, R4 ;  /* 0x0000000400027308 */ /* 0x0000700000002000 */
[----:B------:R-:W2:Y:S01]  /*01f0*/  MUFU.SQRT R14, R0 ;  /* 0x00000000000e7308 */ /* 0x000ea20000002000 */
[----:B0-----:R-:W0:Y:S01]  /*0200*/  LDC.64 R4, c[0x0][0x238] ;  /* 0x00008e00ff047b82 */ /* 0x001e220000000a00 */
[----:B-1----:R-:W-:-:S02]  /*0210*/  FSETP.GT.AND P0, PT, R2, 8.50705917302346158658e+37, PT ;  /* 0x7e8000000200780b */ /* 0x002fc40003f04000 */
[----:B------:R-:W-:Y:S02]  /*0220*/  FSETP.GEU.AND P2, PT, R2, 1.175494350822287508e-38, PT ;  /* 0x008000000200780b */ /* 0x000fe40003f4e000 */
[C---:B--2---:R-:W-:Y:S02]  /*0230*/  FSETP.GT.AND P1, PT, R14.reuse, 8.50705917302346158658e+37, PT ;  /* 0x7e8000000e00780b */ /* 0x044fe40003f24000 */
[----:B------:R-:W-:-:S07]  /*0240*/  FSETP.GEU.AND P3, PT, R14, 1.175494350822287508e-38, PT ;  /* 0x008000000e00780b */ /* 0x000fce0003f6e000 */
[----:B------:R-:W-:-:S04]  /*0250*/  @P0 FMUL R2, R2, 0.25 ;  /* 0x3e80000002020820 */ /* 0x000fc80000400000 */
[----:B------:R-:W-:Y:S01]  /*0260*/  @!P2 FMUL R2, R2, 16777216 ;  /* 0x4b8000000202a820 */ /* 0x000fe20000400000 */
[----:B------:R-:W-:-:S04]  /*0270*/  @P1 FMUL R14, R14, 0.25 ;  /* 0x3e8000000e0e1820 */ /* 0x000fc80000400000 */
[----:B------:R-:W-:Y:S01]  /*0280*/  @!P3 FMUL R14, R14, 16777216 ;  /* 0x4b8000000e0eb820 */ /* 0x000fe20000400000 */
[----:B------:R-:W1:Y:S01]  /*0290*/  MUFU.RCP R2, R2 ;  /* 0x0000000200027308 */ /* 0x000e620000001000 */
[----:B------:R-:W-:-:S07]  /*02a0*/  FSEL R15, R17, 1, P0 ;  /* 0x3f800000110f7808 */ /* 0x000fce0000000000 */
[----:B------:R-:W2:Y:S01]  /*02b0*/  MUFU.RCP R14, R14 ;  /* 0x0000000e000e7308 */ /* 0x000ea20000001000 */
[----:B------:R-:W-:Y:S01]  /*02c0*/  FSEL R17, R17, 1, P1 ;  /* 0x3f80000011117808 */ /* 0x000fe20000800000 */
[----:B------:R-:W-:-:S04]  /*02d0*/  @!P2 FMUL R15, R15, 16777216 ;  /* 0x4b8000000f0fa820 */ /* 0x000fc80000400000 */
[----:B------:R-:W-:Y:S01]  /*02e0*/  @!P3 FMUL R17, R17, 16777216 ;  /* 0x4b8000001111b820 */ /* 0x000fe20000400000 */
[----:B---3--:R-:W-:Y:S01]  /*02f0*/  FADD R7, R7, -R9 ;  /* 0x8000000907077221 */ /* 0x008fe20000000000 */
[----:B------:R-:W-:Y:S01]  /*0300*/  FADD R6, R6, -R8 ;  /* 0x8000000806067221 */ /* 0x000fe20000000000 */
[----:B-1----:R-:W-:Y:S01]  /*0310*/  FMUL R15, R2, R15 ;  /* 0x0000000f020f7220 */ /* 0x002fe20000400000 */
[----:B--2---:R-:W-:-:S03]  /*0320*/  FMUL R0, R14, R17 ;  /* 0x000000110e007220 */ /* 0x004fc60000400000 */
[----:B------:R-:W-:Y:S01]  /*0330*/  FMUL R15, R6, R15 ;  /* 0x0000000f060f7220 */ /* 0x000fe20000400000 */
[----:B------:R-:W-:Y:S01]  /*0340*/  FMUL R0, R7, R0 ;  /* 0x0000000007007220 */ /* 0x000fe20000400000 */
[----:B0-----:R-:W-:-:S04]  /*0350*/  IMAD.WIDE R4, R3, 0x4, R4 ;  /* 0x0000000403047825 */ /* 0x001fc800078e0204 */
[----:B----4-:R-:W-:Y:S01]  /*0360*/  FFMA R10, R10, R15, R12 ;  /* 0x0000000f0a0a7223 */ /* 0x010fe2000000000c */
[----:B------:R-:W-:-:S05]  /*0370*/  FFMA R11, R11, R0, R13 ;  /* 0x000000000b0b7223 */ /* 0x000fca000000000d */
[----:B------:R-:W-:Y:S01]  /*0380*/  STG.E.64 desc[UR4][R4.64], R10 ;  /* 0x0000000a04007986 */ /* 0x000fe2000c101b04 */
[----:B------:R-:W-:Y:S05]  /*0390*/  EXIT ;  /* 0x000000000000794d */ /* 0x000fea0003800000 */
.L_x_0:
[----:B------:R-:W-:-:S00]  /*03a0*/  BRA `(.L_x_0) ;  /* 0xfffffffc00fc7947 */ /* 0x000fc0000383ffff */
[----:B------:R-:W-:-:S00]  /*03b0*/  NOP ;  /* 0x0000000000007918 */ /* 0x000fc00000000000 */
        /* <DEDUP_REMOVED lines=12> */
.L_x_1:


//--------------------- .nv.global.init           --------------------------
	.section	.nv.global.init,"aw",@progbits
.nv.global.init:
	.type		_$_str,@object
	.size		_$_str,(_$_str_$_2 - _$_str)
_$_str:
        /*0000*/ 	.byte	0x5f, 0x5f, 0x43, 0x55, 0x44, 0x41, 0x5f, 0x46, 0x54, 0x5a, 0x00
	.type		_$_str_$_2,@object
	.size		_$_str_$_2,(.L_1 - _$_str_$_2)
_$_str_$_2:
        /*000b*/ 	.byte	0x5f, 0x5f, 0x43, 0x55, 0x44, 0x41, 0x5f, 0x50, 0x52, 0x45, 0x43, 0x5f, 0x53, 0x51, 0x52, 0x54
        /*001b*/ 	.byte	0x00
.L_1:


//--------------------- .nv.constant0.triton_poi_fused__native_batch_norm_legit_no_training_55 --------------------------
	.section	.nv.constant0.triton_poi_fused__native_batch_norm_legit_no_training_55,"a",@progbits
	.sectionflags	@""
	.align	4
.nv.constant0.triton_poi_fused__native_batch_norm_legit_no_training_55:
	.zero		580
